	.headerflags	@"EF_CUDA_TEXMODE_UNIFIED EF_CUDA_64BIT_ADDRESS EF_CUDA_ACCELERATORS EF_CUDA_SM90 EF_CUDA_VIRTUAL_SM(EF_CUDA_SM90)"
	.elftype	@"ET_EXEC"


//--------------------- .nv.info                  --------------------------
	.section	.nv.info,"",@"SHT_CUDA_INFO"
	.align	4


	//----- nvinfo : EIATTR_REGCOUNT
	.align		4
        /*0000*/ 	.byte	0x04, 0x2f
        /*0002*/ 	.short	(.L_3 - .L_2)
	.align		4
.L_2:
        /*0004*/ 	.word	index@(triton_poi_fused__native_batch_norm_legit_no_training_leaky_relu_5)
        /*0008*/ 	.word	0x00000010


	//----- nvinfo : EIATTR_MIN_STACK_SIZE
	.align		4
.L_3:
        /*000c*/ 	.byte	0x04, 0x12
        /*000e*/ 	.short	(.L_5 - .L_4)
	.align		4
.L_4:
        /*0010*/ 	.word	index@(triton_poi_fused__native_batch_norm_legit_no_training_leaky_relu_5)
        /*0014*/ 	.word	0x00000000


	//----- nvinfo : EIATTR_FRAME_SIZE
	.align		4
.L_5:
        /*0018*/ 	.byte	0x04, 0x11
        /*001a*/ 	.short	(.L_7 - .L_6)
	.align		4
.L_6:
        /*001c*/ 	.word	index@(triton_poi_fused__native_batch_norm_legit_no_training_leaky_relu_5)
        /*0020*/ 	.word	0x00000000


	//----- nvinfo : EIATTR_MIN_STACK_SIZE
	.align		4
.L_7:
        /*0024*/ 	.byte	0x04, 0x12
        /*0026*/ 	.short	(.L_9 - .L_8)
	.align		4
.L_8:
        /*0028*/ 	.word	index@(triton_poi_fused__native_batch_norm_legit_no_training_leaky_relu_5)
        /*002c*/ 	.word	0x00000000
.L_9:


//--------------------- .nv.info.triton_poi_fused__native_batch_norm_legit_no_training_leaky_relu_5 --------------------------
	.section	.nv.info.triton_poi_fused__native_batch_norm_legit_no_training_leaky_relu_5,"",@"SHT_CUDA_INFO"
	.sectionflags	@""
	.align	4


	//----- nvinfo : EIATTR_CUDA_API_VERSION
	.align		4
        /*0000*/ 	.byte	0x04, 0x37
        /*0002*/ 	.short	(.L_11 - .L_10)
.L_10:
        /*0004*/ 	.word	0x0000007c


	//----- nvinfo : EIATTR_KPARAM_INFO
	.align		4
.L_11:
        /*0008*/ 	.byte	0x04, 0x17
        /*000a*/ 	.short	(.L_13 - .L_12)
.L_12:
        /*000c*/ 	.word	0x00000000
        /*0010*/ 	.short	0x0006
        /*0012*/ 	.short	0x0030
        /*0014*/ 	.byte	0x00, 0xf0, 0x11, 0x00


	//----- nvinfo : EIATTR_KPARAM_INFO
	.align		4
.L_13:
        /*0018*/ 	.byte	0x04, 0x17
        /*001a*/ 	.short	(.L_15 - .L_14)
.L_14:
        /*001c*/ 	.word	0x00000000
        /*0020*/ 	.short	0x0005
        /*0022*/ 	.short	0x0028
        /*0024*/ 	.byte	0x00, 0xf4, 0x21, 0x00


	//----- nvinfo : EIATTR_KPARAM_INFO
	.align		4
.L_15:
        /*0028*/ 	.byte	0x04, 0x17
        /*002a*/ 	.short	(.L_17 - .L_16)
.L_16:
        /*002c*/ 	.word	0x00000000
        /*0030*/ 	.short	0x0004
        /*0032*/ 	.short	0x0020
        /*0034*/ 	.byte	0x00, 0xf4, 0x21, 0x00


	//----- nvinfo : EIATTR_KPARAM_INFO
	.align		4
.L_17:
        /*0038*/ 	.byte	0x04, 0x17
        /*003a*/ 	.short	(.L_19 - .L_18)
.L_18:
        /*003c*/ 	.word	0x00000000
        /*0040*/ 	.short	0x0003
        /*0042*/ 	.short	0x0018
        /*0044*/ 	.byte	0x00, 0xf4, 0x21, 0x00


	//----- nvinfo : EIATTR_KPARAM_INFO
	.align		4
.L_19:
        /*0048*/ 	.byte	0x04, 0x17
        /*004a*/ 	.short	(.L_21 - .L_20)
.L_20:
        /*004c*/ 	.word	0x00000000
        /*0050*/ 	.short	0x0002
        /*0052*/ 	.short	0x0010
        /*0054*/ 	.byte	0x00, 0xf4, 0x21, 0x00


	//----- nvinfo : EIATTR_KPARAM_INFO
	.align		4
.L_21:
        /*0058*/ 	.byte	0x04, 0x17
        /*005a*/ 	.short	(.L_23 - .L_22)
.L_22:
        /*005c*/ 	.word	0x00000000
        /*0060*/ 	.short	0x0001
        /*0062*/ 	.short	0x0008
        /*0064*/ 	.byte	0x00, 0xf4, 0x21, 0x00


	//----- nvinfo : EIATTR_KPARAM_INFO
	.align		4
.L_23:
        /*0068*/ 	.byte	0x04, 0x17
        /*006a*/ 	.short	(.L_25 - .L_24)
.L_24:
        /*006c*/ 	.word	0x00000000
        /*0070*/ 	.short	0x0000
        /*0072*/ 	.short	0x0000
        /*0074*/ 	.byte	0x00, 0xf4, 0x21, 0x00


	//----- nvinfo : EIATTR_SPARSE_MMA_MASK
	.align		4
.L_25:
        /*0078*/ 	.byte	0x03, 0x50
        /*007a*/ 	.short	0x0000


	//----- nvinfo : EIATTR_MAXREG_COUNT
	.align		4
        /*007c*/ 	.byte	0x03, 0x1b
        /*007e*/ 	.short	0x00ff


	//----- nvinfo : EIATTR_EXIT_INSTR_OFFSETS
	.align		4
        /*0080*/ 	.byte	0x04, 0x1c
        /*0082*/ 	.short	(.L_27 - .L_26)


	//   ....[0]....
.L_26:
        /*0084*/ 	.word	0x000003d0


	//----- nvinfo : EIATTR_REQNTID
	.align		4
.L_27:
        /*0088*/ 	.byte	0x04, 0x10
        /*008a*/ 	.short	(.L_29 - .L_28)
.L_28:
        /*008c*/ 	.word	0x00000080
        /*0090*/ 	.word	0x00000001
        /*0094*/ 	.word	0x00000001


	//----- nvinfo : EIATTR_CBANK_PARAM_SIZE
	.align		4
.L_29:
        /*0098*/ 	.byte	0x03, 0x19
        /*009a*/ 	.short	0x0034


	//----- nvinfo : EIATTR_PARAM_CBANK
	.align		4
        /*009c*/ 	.byte	0x04, 0x0a
        /*009e*/ 	.short	(.L_31 - .L_30)
	.align		4
.L_30:
        /*00a0*/ 	.word	index@(.nv.constant0.triton_poi_fused__native_batch_norm_legit_no_training_leaky_relu_5)
        /*00a4*/ 	.short	0x0210
        /*00a6*/ 	.short	0x0034


	//----- nvinfo : EIATTR_SW_WAR
	.align		4
.L_31:
        /*00a8*/ 	.byte	0x04, 0x36
        /*00aa*/ 	.short	(.L_33 - .L_32)
.L_32:
        /*00ac*/ 	.word	0x00000008
.L_33:


//--------------------- .nv.callgraph             --------------------------
	.section	.nv.callgraph,"",@"SHT_CUDA_CALLGRAPH"
	.align	4
	.sectionentsize	8
	.align		4
        /*0000*/ 	.word	0x00000000
	.align		4
        /*0004*/ 	.word	0xffffffff
	.align		4
        /*0008*/ 	.word	0x00000000
	.align		4
        /*000c*/ 	.word	0xfffffffe
	.align		4
        /*0010*/ 	.word	0x00000000
	.align		4
        /*0014*/ 	.word	0xfffffffd
	.align		4
        /*0018*/ 	.word	0x00000000
	.align		4
        /*001c*/ 	.word	0xfffffffc


//--------------------- .nv.constant4             --------------------------
	.section	.nv.constant4,"a",@progbits
	.align	8
	.align		8
.nv.constant4:
        /*0000*/ 	.dword	_$_str
	.align		8
        /*0008*/ 	.dword	_$_str_$_2


//--------------------- .text.triton_poi_fused__native_batch_norm_legit_no_training_leaky_relu_5 --------------------------
	.section	.text.triton_poi_fused__native_batch_norm_legit_no_training_leaky_relu_5,"ax",@progbits
	.align	128
        .global         triton_poi_fused__native_batch_norm_legit_no_training_leaky_relu_5
        .type           triton_poi_fused__native_batch_norm_legit_no_training_leaky_relu_5,@function
        .size           triton_poi_fused__native_batch_norm_legit_no_training_leaky_relu_5,(.L_x_1 - triton_poi_fused__native_batch_norm_legit_no_training_leaky_relu_5)
        .other          triton_poi_fused__native_batch_norm_legit_no_training_leaky_relu_5,@"STO_CUDA_ENTRY STV_DEFAULT"
triton_poi_fused__native_batch_norm_legit_no_training_leaky_relu_5:
.text.triton_poi_fused__native_batch_norm_legit_no_training_leaky_relu_5:
[----:B------:R-:W-:Y:S01]  /*0000*/  LDC R1, c[0x0][0x28] ;  /* 0x00000a00ff017b82 */ /* 0x000fe20000000800 */
[----:B------:R-:W1:Y:S07]  /*0010*/  S2R R0, SR_TID.X ;  /* 0x0000000000007919 */ /* 0x000e6e0000002100 */
[----:B------:R-:W2:Y:S01]  /*0020*/  LDC.64 R2, c[0x0][0x228] ;  /* 0x00008a00ff027b82 */ /* 0x000ea20000000a00 */
[----:B------:R-:W-:Y:S01]  /*0030*/  ULDC.64 UR4, c[0x0][0x208] ;  /* 0x0000820000047ab9 */ /* 0x000fe20000000a00 */
[----:B------:R-:W3:Y:S06]  /*0040*/  S2R R7, SR_CTAID.X ;  /* 0x0000000000077919 */ /* 0x000eec0000002500 */
[----:B------:R-:W4:Y:S08]  /*0050*/  LDC.64 R8, c[0x0][0x230] ;  /* 0x00008c00ff087b82 */ /* 0x000f300000000a00 */
[----:B------:R-:W5:Y:S01]  /*0060*/  LDC.64 R10, c[0x0][0x238] ;  /* 0x00008e00ff0a7b82 */ /* 0x000f620000000a00 */
[----:B-1----:R-:W-:-:S02]  /*0070*/  SHF.L.U32 R0, R0, 0x1, RZ ;  /* 0x0000000100007819 */ /* 0x002fc400000006ff */
[----:B---3--:R-:W-:Y:S02]  /*0080*/  SHF.R.S32.HI R5, RZ, 0x17, R7 ;  /* 0x00000017ff057819 */ /* 0x008fe40000011407 */
[----:B------:R-:W-:Y:S02]  /*0090*/  LOP3.LUT R0, R0, 0xfe, RZ, 0xc0, !PT ;  /* 0x000000fe00007812 */ /* 0x000fe400078ec0ff */
[----:B------:R-:W-:Y:S02]  /*00a0*/  SGXT R5, R5, 0x1 ;  /* 0x000000010505781a */ /* 0x000fe40000000200 */
[----:B------:R-:W-:Y:S02]  /*00b0*/  LEA R0, R7, R0, 0x8 ;  /* 0x0000000007007211 */ /* 0x000fe400078e40ff */
[----:B------:R-:W1:Y:S02]  /*00c0*/  LDC.64 R6, c[0x0][0x220] ;  /* 0x00008800ff067b82 */ /* 0x000e640000000a00 */
[----:B------:R-:W-:-:S04]  /*00d0*/  LEA.HI R5, R5, R0, RZ, 0xa ;  /* 0x0000000005057211 */ /* 0x000fc800078f50ff */
[----:B------:R-:W-:-:S04]  /*00e0*/  LOP3.LUT R5, R5, 0xfffffc00, RZ, 0xc0, !PT ;  /* 0xfffffc0005057812 */ /* 0x000fc800078ec0ff */
[----:B------:R-:W-:Y:S02]  /*00f0*/  IADD3 R13, R0, -R5, RZ ;  /* 0x80000005000d7210 */ /* 0x000fe40007ffe0ff */
[----:B------:R-:W3:Y:S03]  /*0100*/  LDC.64 R4, c[0x0][0x218] ;  /* 0x00008600ff047b82 */ /* 0x000ee60000000a00 */
[----:B--2---:R-:W-:-:S06]  /*0110*/  IMAD.WIDE R2, R13, 0x4, R2 ;  /* 0x000000040d027825 */ /* 0x004fcc00078e0202 */
[----:B------:R-:W2:Y:S01]  /*0120*/  LDG.E.EL.64 R2, desc[UR4][R2.64] ;  /* 0x0000000402027981 */ /* 0x000ea2000c2e1b00 */
[----:B-1----:R-:W-:-:S06]  /*0130*/  IMAD.WIDE R6, R13, 0x4, R6 ;  /* 0x000000040d067825 */ /* 0x002fcc00078e0206 */
[----:B------:R-:W2:Y:S01]  /*0140*/  LDG.E.EL.64 R6, desc[UR4][R6.64] ;  /* 0x0000000406067981 */ /* 0x000ea2000c2e1b00 */
[----:B---3--:R-:W-:-:S06]  /*0150*/  IMAD.WIDE R4, R0, 0x4, R4 ;  /* 0x0000000400047825 */ /* 0x008fcc00078e0204 */
[----:B------:R-:W3:Y:S01]  /*0160*/  LDG.E.64 R4, desc[UR4][R4.64] ;  /* 0x0000000404047981 */ /* 0x000ee2000c1e1b00 */
[----:B----4-:R-:W-:-:S04]  /*0170*/  IMAD.WIDE R8, R13, 0x4, R8 ;  /* 0x000000040d087825 */ /* 0x010fc800078e0208 */
[----:B-----5:R-:W-:Y:S02]  /*0180*/  IMAD.WIDE R10, R13, 0x4, R10 ;  /* 0x000000040d0a7825 */ /* 0x020fe400078e020a */
[----:B------:R-:W4:Y:S04]  /*0190*/  LDG.E.EL.64 R8, desc[UR4][R8.64] ;  /* 0x0000000408087981 */ /* 0x000f28000c2e1b00 */
[----:B------:R-:W4:Y:S01]  /*01a0*/  LDG.E.EL.64 R10, desc[UR4][R10.64] ;  /* 0x000000040a0a7981 */ /* 0x000f22000c2e1b00 */
[----:B--2---:R-:W-:Y:S01]  /*01b0*/  FADD R2, R2, 9.9999997473787516356e-06 ;  /* 0x3727c5ac02027421 */ /* 0x004fe20000000000 */
[----:B------:R-:W-:-:S03]  /*01c0*/  FADD R3, R3, 9.9999997473787516356e-06 ;  /* 0x3727c5ac03037421 */ /* 0x000fc60000000000 */
[----:B------:R-:W1:Y:S08]  /*01d0*/  MUFU.SQRT R12, R2 ;  /* 0x00000002000c7308 */ /* 0x000e700000002000 */
[----:B------:R-:W2:Y:S01]  /*01e0*/  MUFU.SQRT R13, R3 ;  /* 0x00000003000d7308 */ /* 0x000ea20000002000 */
[C---:B-1----:R-:W-:Y:S02]  /*01f0*/  FSETP.GT.AND P0, PT, R12.reuse, 8.50705917302346158658e+37, PT ;  /* 0x7e8000000c00780b */ /* 0x042fe40003f04000 */
[----:B------:R-:W-:-:S02]  /*0200*/  FSETP.GEU.AND P2, PT, R12, 1.175494350822287508e-38, PT ;  /* 0x008000000c00780b */ /* 0x000fc40003f4e000 */
[C---:B--2---:R-:W-:Y:S02]  /*0210*/  FSETP.GT.AND P1, PT, R13.reuse, 8.50705917302346158658e+37, PT ;  /* 0x7e8000000d00780b */ /* 0x044fe40003f24000 */
[----:B------:R-:W-:-:S07]  /*0220*/  FSETP.GEU.AND P3, PT, R13, 1.175494350822287508e-38, PT ;  /* 0x008000000d00780b */ /* 0x000fce0003f6e000 */
[----:B------:R-:W-:Y:S01]  /*0230*/  @P0 FMUL R12, R12, 0.25 ;  /* 0x3e8000000c0c0820 */ /* 0x000fe20000400000 */
[----:B------:R-:W-:-:S03]  /*0240*/  HFMA2.MMA R2, -RZ, RZ, 1.625, 0 ;  /* 0x3e800000ff027435 */ /* 0x000fc600000001ff */
[----:B------:R-:W-:Y:S01]  /*0250*/  @!P2 FMUL R12, R12, 16777216 ;  /* 0x4b8000000c0ca820 */ /* 0x000fe20000400000 */
[----:B------:R-:W-:-:S04]  /*0260*/  @P1 FMUL R13, R13, 0.25 ;  /* 0x3e8000000d0d1820 */ /* 0x000fc80000400000 */
[----:B------:R-:W-:Y:S01]  /*0270*/  @!P3 FMUL R13, R13, 16777216 ;  /* 0x4b8000000d0db820 */ /* 0x000fe20000400000 */
[----:B------:R-:W1:Y:S01]  /*0280*/  MUFU.RCP R12, R12 ;  /* 0x0000000c000c7308 */ /* 0x000e620000001000 */
[----:B------:R-:W-:-:S07]  /*0290*/  FSEL R3, R2, 1, P0 ;  /* 0x3f80000002037808 */ /* 0x000fce0000000000 */
[----:B------:R-:W2:Y:S01]  /*02a0*/  MUFU.RCP R13, R13 ;  /* 0x0000000d000d7308 */ /* 0x000ea20000001000 */
[----:B------:R-:W-:Y:S01]  /*02b0*/  FSEL R2, R2, 1, P1 ;  /* 0x3f80000002027808 */ /* 0x000fe20000800000 */
[----:B------:R-:W-:Y:S01]  /*02c0*/  @!P2 FMUL R3, R3, 16777216 ;  /* 0x4b8000000303a820 */ /* 0x000fe20000400000 */
[----:B---3--:R-:W-:-:S03]  /*02d0*/  FADD R5, R5, -R7 ;  /* 0x8000000705057221 */ /* 0x008fc60000000000 */
[----:B------:R-:W-:Y:S01]  /*02e0*/  @!P3 FMUL R2, R2, 16777216 ;  /* 0x4b8000000202b820 */ /* 0x000fe20000400000 */
[----:B------:R-:W-:Y:S01]  /*02f0*/  FADD R4, R4, -R6 ;  /* 0x8000000604047221 */ /* 0x000fe20000000000 */
[----:B-1----:R-:W-:Y:S02]  /*0300*/  FMUL R7, R12, R3 ;  /* 0x000000030c077220 */ /* 0x002fe40000400000 */
[----:B--2---:R-:W-:Y:S02]  /*0310*/  FMUL R6, R13, R2 ;  /* 0x000000020d067220 */ /* 0x004fe40000400000 */
[----:B------:R-:W1:Y:S01]  /*0320*/  LDC.64 R2, c[0x0][0x210] ;  /* 0x00008400ff027b82 */ /* 0x000e620000000a00 */
[----:B------:R-:W-:Y:S01]  /*0330*/  FMUL R7, R4, R7 ;  /* 0x0000000704077220 */ /* 0x000fe20000400000 */
[----:B------:R-:W-:-:S03]  /*0340*/  FMUL R6, R5, R6 ;  /* 0x0000000605067220 */ /* 0x000fc60000400000 */
[----:B----4-:R-:W-:Y:S01]  /*0350*/  FFMA R8, R8, R7, R10 ;  /* 0x0000000708087223 */ /* 0x010fe2000000000a */
[----:B------:R-:W-:-:S04]  /*0360*/  FFMA R9, R9, R6, R11 ;  /* 0x0000000609097223 */ /* 0x000fc8000000000b */
[----:B------:R-:W-:Y:S02]  /*0370*/  FSETP.GT.AND P0, PT, R8, RZ, PT ;  /* 0x000000ff0800720b */ /* 0x000fe40003f04000 */
[----:B------:R-:W-:-:S11]  /*0380*/  FSETP.GT.AND P1, PT, R9, RZ, PT ;  /* 0x000000ff0900720b */ /* 0x000fd60003f24000 */
[----:B------:R-:W-:Y:S01]  /*0390*/  @!P0 FMUL R8, R8, 0.10000000149011611938 ;  /* 0x3dcccccd08088820 */ /* 0x000fe20000400000 */
[----:B-1----:R-:W-:-:S04]  /*03a0*/  IMAD.WIDE R2, R0, 0x4, R2 ;  /* 0x0000000400027825 */ /* 0x002fc800078e0202 */
[----:B------:R-:W-:-:S05]  /*03b0*/  @!P1 FMUL R9, R9, 0.10000000149011611938 ;  /* 0x3dcccccd09099820 */ /* 0x000fca0000400000 */
[----:B------:R-:W-:Y:S01]  /*03c0*/  STG.E.64 desc[UR4][R2.64], R8 ;  /* 0x0000000802007986 */ /* 0x000fe2000c101b04 */
[----:B------:R-:W-:Y:S05]  /*03d0*/  EXIT ;  /* 0x000000000000794d */ /* 0x000fea0003800000 */
.L_x_0:
[----:B------:R-:W-:-:S00]  /*03e0*/  BRA `(.L_x_0) ;  /* 0xfffffffc00fc7947 */ /* 0x000fc0000383ffff */
[----:B------:R-:W-:-:S00]  /*03f0*/  NOP ;  /* 0x0000000000007918 */ /* 0x000fc00000000000 */
        /* <DEDUP_REMOVED lines=8> */
.L_x_1:


//--------------------- .nv.global.init           --------------------------
	.section	.nv.global.init,"aw",@progbits
.nv.global.init:
	.type		_$_str,@object
	.size		_$_str,(_$_str_$_2 - _$_str)
_$_str:
        /*0000*/ 	.byte	0x5f, 0x5f, 0x43, 0x55, 0x44, 0x41, 0x5f, 0x46, 0x54, 0x5a, 0x00
	.type		_$_str_$_2,@object
	.size		_$_str_$_2,(.L_1 - _$_str_$_2)
_$_str_$_2:
        /*000b*/ 	.byte	0x5f, 0x5f, 0x43, 0x55, 0x44, 0x41, 0x5f, 0x50, 0x52, 0x45, 0x43, 0x5f, 0x53, 0x51, 0x52, 0x54
        /*001b*/ 	.byte	0x00
.L_1:


//--------------------- .nv.constant0.triton_poi_fused__native_batch_norm_legit_no_training_leaky_relu_5 --------------------------
	.section	.nv.constant0.triton_poi_fused__native_batch_norm_legit_no_training_leaky_relu_5,"a",@progbits
	.sectionflags	@""
	.align	4
.nv.constant0.triton_poi_fused__native_batch_norm_legit_no_training_leaky_relu_5:
	.zero		580
